//
// Generated by NVIDIA NVVM Compiler
//
// Compiler Build ID: CL-36424714
// Cuda compilation tools, release 13.0, V13.0.88
// Based on NVVM 20.0.0
//

.version 9.0
.target sm_100
.address_size 64

	// .globl	_Z9isingStepPiS_l

.visible .entry _Z9isingStepPiS_l(
	.param .u64 .ptr .align 1 _Z9isingStepPiS_l_param_0,
	.param .u64 .ptr .align 1 _Z9isingStepPiS_l_param_1,
	.param .u64 _Z9isingStepPiS_l_param_2
)
{
	.reg .pred 	%p<7>;
	.reg .b32 	%r<33>;
	.reg .b64 	%rd<64>;

	ld.param.u64 	%rd27, [_Z9isingStepPiS_l_param_0];
	ld.param.u64 	%rd28, [_Z9isingStepPiS_l_param_1];
	ld.param.u64 	%rd29, [_Z9isingStepPiS_l_param_2];
	mov.u32 	%r4, %ctaid.x;
	mov.u32 	%r5, %ntid.x;
	mov.u32 	%r6, %tid.x;
	mad.lo.s32 	%r7, %r4, %r5, %r6;
	cvt.u64.u32 	%rd1, %r7;
	mul.lo.s64 	%rd30, %rd29, %rd29;
	setp.le.u64 	%p1, %rd30, %rd1;
	@%p1 bra 	$L__BB0_17;
	cvta.to.global.u64 	%rd2, %rd27;
	and.b64  	%rd31, %rd29, -4294967296;
	setp.ne.s64 	%p2, %rd31, 0;
	@%p2 bra 	$L__BB0_3;
	cvt.u32.u64 	%r8, %rd29;
	cvt.u32.u64 	%r9, %rd1;
	div.u32 	%r10, %r9, %r8;
	mul.lo.s32 	%r11, %r10, %r8;
	sub.s32 	%r12, %r9, %r11;
	cvt.u64.u32 	%rd58, %r10;
	cvt.u64.u32 	%rd59, %r12;
	bra.uni 	$L__BB0_4;
$L__BB0_3:
	div.s64 	%rd58, %rd1, %rd29;
	mul.lo.s64 	%rd32, %rd58, %rd29;
	sub.s64 	%rd59, %rd1, %rd32;
$L__BB0_4:
	add.s64 	%rd9, %rd29, -1;
	add.s64 	%rd10, %rd9, %rd59;
	or.b64  	%rd33, %rd10, %rd29;
	and.b64  	%rd34, %rd33, -4294967296;
	setp.ne.s64 	%p3, %rd34, 0;
	@%p3 bra 	$L__BB0_6;
	cvt.u32.u64 	%r13, %rd29;
	cvt.u32.u64 	%r14, %rd10;
	rem.u32 	%r15, %r14, %r13;
	cvt.u64.u32 	%rd60, %r15;
	bra.uni 	$L__BB0_7;
$L__BB0_6:
	rem.s64 	%rd60, %rd10, %rd29;
$L__BB0_7:
	mul.lo.s64 	%rd14, %rd58, %rd29;
	add.s64 	%rd35, %rd60, %rd14;
	shl.b64 	%rd36, %rd35, 2;
	add.s64 	%rd37, %rd2, %rd36;
	ld.global.u32 	%r1, [%rd37];
	add.s64 	%rd15, %rd59, 1;
	or.b64  	%rd38, %rd15, %rd29;
	and.b64  	%rd39, %rd38, -4294967296;
	setp.ne.s64 	%p4, %rd39, 0;
	@%p4 bra 	$L__BB0_9;
	cvt.u32.u64 	%r16, %rd29;
	cvt.u32.u64 	%r17, %rd15;
	rem.u32 	%r18, %r17, %r16;
	cvt.u64.u32 	%rd61, %r18;
	bra.uni 	$L__BB0_10;
$L__BB0_9:
	rem.s64 	%rd61, %rd15, %rd29;
$L__BB0_10:
	add.s64 	%rd40, %rd61, %rd14;
	shl.b64 	%rd41, %rd40, 2;
	add.s64 	%rd42, %rd2, %rd41;
	ld.global.u32 	%r19, [%rd42];
	add.s32 	%r20, %r19, %r1;
	shl.b64 	%rd43, %rd1, 2;
	add.s64 	%rd44, %rd2, %rd43;
	ld.global.u32 	%r21, [%rd44];
	add.s32 	%r2, %r20, %r21;
	add.s64 	%rd19, %rd9, %rd58;
	or.b64  	%rd45, %rd19, %rd29;
	and.b64  	%rd46, %rd45, -4294967296;
	setp.ne.s64 	%p5, %rd46, 0;
	@%p5 bra 	$L__BB0_12;
	cvt.u32.u64 	%r22, %rd29;
	cvt.u32.u64 	%r23, %rd19;
	rem.u32 	%r24, %r23, %r22;
	cvt.u64.u32 	%rd62, %r24;
	bra.uni 	$L__BB0_13;
$L__BB0_12:
	rem.s64 	%rd62, %rd19, %rd29;
$L__BB0_13:
	mad.lo.s64 	%rd47, %rd62, %rd29, %rd59;
	shl.b64 	%rd48, %rd47, 2;
	add.s64 	%rd49, %rd2, %rd48;
	ld.global.u32 	%r25, [%rd49];
	add.s32 	%r3, %r2, %r25;
	add.s64 	%rd23, %rd58, 1;
	or.b64  	%rd50, %rd23, %rd29;
	and.b64  	%rd51, %rd50, -4294967296;
	setp.ne.s64 	%p6, %rd51, 0;
	@%p6 bra 	$L__BB0_15;
	cvt.u32.u64 	%r26, %rd29;
	cvt.u32.u64 	%r27, %rd23;
	rem.u32 	%r28, %r27, %r26;
	cvt.u64.u32 	%rd63, %r28;
	bra.uni 	$L__BB0_16;
$L__BB0_15:
	rem.s64 	%rd63, %rd23, %rd29;
$L__BB0_16:
	mad.lo.s64 	%rd52, %rd63, %rd29, %rd59;
	shl.b64 	%rd53, %rd52, 2;
	add.s64 	%rd54, %rd2, %rd53;
	ld.global.u32 	%r29, [%rd54];
	add.s32 	%r30, %r3, %r29;
	abs.s32 	%r31, %r30;
	div.s32 	%r32, %r30, %r31;
	cvta.to.global.u64 	%rd55, %rd28;
	add.s64 	%rd57, %rd55, %rd43;
	st.global.u32 	[%rd57], %r32;
$L__BB0_17:
	ret;

}


// ===== COMPILED SASS (sm_100) =====

	.target	sm_100

	.elftype	@"ET_EXEC"


//--------------------- .note.nv.tkinfo           --------------------------
	.section	.note.nv.tkinfo,"",@"SHT_NOTE"
	.sectionflags	@"SHF_NOTE_NV_TKINFO"
	.tkinfo
        /*0018*/ 	.word	0x00000002
        /*0030*/ 	.string	""
        /*0030*/ 	.string	"ptxas"
        /*0030*/ 	.string	"Cuda compilation tools, release 13.0, V13.0.88"
        /*0030*/ 	.string	"Build cuda_13.0.r13.0/compiler.36424714_0"
        /*0030*/ 	.string	"-arch sm_100 -m 64 "



//--------------------- .note.nv.cuinfo           --------------------------
	.section	.note.nv.cuinfo,"",@"SHT_NOTE"
	.sectionflags	@"SHF_NOTE_NV_CUINFO"
        /*0018*/ 	.short	0x0002
        /*001a*/ 	.short	0x0064
        /*001c*/ 	.short	0x0082
	.zero		2


//--------------------- .nv.info                  --------------------------
	.section	.nv.info,"",@"SHT_CUDA_INFO"
	.align	4


	//----- nvinfo : EIATTR_REGCOUNT
	.align		4
        /*0000*/ 	.byte	0x04, 0x2f
        /*0002*/ 	.short	(.L_1 - .L_0)
	.align		4
.L_0:
        /*0004*/ 	.word	index@(_Z9isingStepPiS_l)
        /*0008*/ 	.word	0x00000018


	//----- nvinfo : EIATTR_FRAME_SIZE
	.align		4
.L_1:
        /*000c*/ 	.byte	0x04, 0x11
        /*000e*/ 	.short	(.L_3 - .L_2)
	.align		4
.L_2:
        /*0010*/ 	.word	index@($__internal_1_$__cuda_sm20_rem_s64)
        /*0014*/ 	.word	0x00000000


	//----- nvinfo : EIATTR_FRAME_SIZE
	.align		4
.L_3:
        /*0018*/ 	.byte	0x04, 0x11
        /*001a*/ 	.short	(.L_5 - .L_4)
	.align		4
.L_4:
        /*001c*/ 	.word	index@($__internal_0_$__cuda_sm20_div_s64)
        /*0020*/ 	.word	0x00000000


	//----- nvinfo : EIATTR_FRAME_SIZE
	.align		4
.L_5:
        /*0024*/ 	.byte	0x04, 0x11
        /*0026*/ 	.short	(.L_7 - .L_6)
	.align		4
.L_6:
        /*0028*/ 	.word	index@(_Z9isingStepPiS_l)
        /*002c*/ 	.word	0x00000000


	//----- nvinfo : EIATTR_MIN_STACK_SIZE
	.align		4
.L_7:
        /*0030*/ 	.byte	0x04, 0x12
        /*0032*/ 	.short	(.L_9 - .L_8)
	.align		4
.L_8:
        /*0034*/ 	.word	index@(_Z9isingStepPiS_l)
        /*0038*/ 	.word	0x00000000
.L_9:


//--------------------- .nv.compat                --------------------------
	.section	.nv.compat,"",@"SHT_CUDA_COMPAT_INFO"
	.align	4
        /*0000*/ 	.byte	0x02, 0x09, 0x00, 0x00, 0x02, 0x02, 0x01, 0x00, 0x02, 0x05, 0x05, 0x00, 0x03, 0x07, 0x01, 0x01
        /*0010*/ 	.byte	0x02, 0x03, 0x00, 0x00, 0x02, 0x06, 0x01, 0x00, 0x04, 0x0b, 0x08, 0x00, 0x09, 0x00, 0x00, 0x00
        /*0020*/ 	.byte	0x00, 0x00, 0x00, 0x00


//--------------------- .nv.info._Z9isingStepPiS_l --------------------------
	.section	.nv.info._Z9isingStepPiS_l,"",@"SHT_CUDA_INFO"
	.sectionflags	@""
	.align	4


	//----- nvinfo : EIATTR_CUDA_API_VERSION
	.align		4
        /*0000*/ 	.byte	0x04, 0x37
        /*0002*/ 	.short	(.L_11 - .L_10)
.L_10:
        /*0004*/ 	.word	0x00000082


	//----- nvinfo : EIATTR_KPARAM_INFO
	.align		4
.L_11:
        /*0008*/ 	.byte	0x04, 0x17
        /*000a*/ 	.short	(.L_13 - .L_12)
.L_12:
        /*000c*/ 	.word	0x00000000
        /*0010*/ 	.short	0x0002
        /*0012*/ 	.short	0x0010
        /*0014*/ 	.byte	0x00, 0xf0, 0x21, 0x00


	//----- nvinfo : EIATTR_KPARAM_INFO
	.align		4
.L_13:
        /*0018*/ 	.byte	0x04, 0x17
        /*001a*/ 	.short	(.L_15 - .L_14)
.L_14:
        /*001c*/ 	.word	0x00000000
        /*0020*/ 	.short	0x0001
        /*0022*/ 	.short	0x0008
        /*0024*/ 	.byte	0x00, 0xf5, 0x21, 0x00


	//----- nvinfo : EIATTR_KPARAM_INFO
	.align		4
.L_15:
        /*0028*/ 	.byte	0x04, 0x17
        /*002a*/ 	.short	(.L_17 - .L_16)
.L_16:
        /*002c*/ 	.word	0x00000000
        /*0030*/ 	.short	0x0000
        /*0032*/ 	.short	0x0000
        /*0034*/ 	.byte	0x00, 0xf5, 0x21, 0x00


	//----- nvinfo : EIATTR_SPARSE_MMA_MASK
	.align		4
.L_17:
        /*0038*/ 	.byte	0x03, 0x50
        /*003a*/ 	.short	0x0000


	//----- nvinfo : EIATTR_MAXREG_COUNT
	.align		4
        /*003c*/ 	.byte	0x03, 0x1b
        /*003e*/ 	.short	0x00ff


	//----- nvinfo : EIATTR_MERCURY_ISA_VERSION
	.align		4
        /*0040*/ 	.byte	0x03, 0x5f
        /*0042*/ 	.short	0x0101


	//----- nvinfo : EIATTR_VRC_CTA_INIT_COUNT
	.align		4
        /*0044*/ 	.byte	0x02, 0x4a
	.zero		1
	.zero		1


	//----- nvinfo : EIATTR_EXIT_INSTR_OFFSETS
	.align		4
        /*0048*/ 	.byte	0x04, 0x1c
        /*004a*/ 	.short	(.L_19 - .L_18)


	//   ....[0]....
.L_18:
        /*004c*/ 	.word	0x000000d0


	//   ....[1]....
        /*0050*/ 	.word	0x00000f60


	//----- nvinfo : EIATTR_CRS_STACK_SIZE
	.align		4
.L_19:
        /*0054*/ 	.byte	0x04, 0x1e
        /*0056*/ 	.short	(.L_21 - .L_20)
.L_20:
        /*0058*/ 	.word	0x00000000


	//----- nvinfo : EIATTR_CBANK_PARAM_SIZE
	.align		4
.L_21:
        /*005c*/ 	.byte	0x03, 0x19
        /*005e*/ 	.short	0x0018


	//----- nvinfo : EIATTR_PARAM_CBANK
	.align		4
        /*0060*/ 	.byte	0x04, 0x0a
        /*0062*/ 	.short	(.L_23 - .L_22)
	.align		4
.L_22:
        /*0064*/ 	.word	index@(.nv.constant0._Z9isingStepPiS_l)
        /*0068*/ 	.short	0x0380
        /*006a*/ 	.short	0x0018


	//----- nvinfo : EIATTR_SW_WAR
	.align		4
.L_23:
        /*006c*/ 	.byte	0x04, 0x36
        /*006e*/ 	.short	(.L_25 - .L_24)
.L_24:
        /*0070*/ 	.word	0x00000008
.L_25:


//--------------------- .nv.callgraph             --------------------------
	.section	.nv.callgraph,"",@"SHT_CUDA_CALLGRAPH"
	.align	4
	.sectionentsize	8
	.align		4
        /*0000*/ 	.word	0x00000000
	.align		4
        /*0004*/ 	.word	0xffffffff
	.align		4
        /*0008*/ 	.word	0x00000000
	.align		4
        /*000c*/ 	.word	0xfffffffe
	.align		4
        /*0010*/ 	.word	0x00000000
	.align		4
        /*0014*/ 	.word	0xfffffffd
	.align		4
        /*0018*/ 	.word	0x00000000
	.align		4
        /*001c*/ 	.word	0xfffffffc


//--------------------- .text._Z9isingStepPiS_l   --------------------------
	.section	.text._Z9isingStepPiS_l,"ax",@progbits
	.align	128
        .global         _Z9isingStepPiS_l
        .type           _Z9isingStepPiS_l,@function
        .size           _Z9isingStepPiS_l,(.L_x_16 - _Z9isingStepPiS_l)
        .other          _Z9isingStepPiS_l,@"STO_CUDA_ENTRY STV_DEFAULT"
_Z9isingStepPiS_l:
.text._Z9isingStepPiS_l:
[----:B------:R-:W-:Y:S01]  /*0000*/  LDC R1, c[0x0][0x37c] ;  /* 0x0000df00ff017b82 */ /* 0x000fe20000000800 */
[----:B------:R-:W0:Y:S01]  /*0010*/  S2R R7, SR_TID.X ;  /* 0x0000000000077919 */ /* 0x000e220000002100 */
[----:B------:R-:W1:Y:S06]  /*0020*/  LDCU.64 UR12, c[0x0][0x390] ;  /* 0x00007200ff0c77ac */ /* 0x000e6c0008000a00 */
[----:B------:R-:W0:Y:S08]  /*0030*/  S2UR UR5, SR_CTAID.X ;  /* 0x00000000000579c3 */ /* 0x000e300000002500 */
[----:B------:R-:W0:Y:S01]  /*0040*/  LDC R6, c[0x0][0x360] ;  /* 0x0000d800ff067b82 */ /* 0x000e220000000800 */
[----:B-1----:R-:W-:-:S02]  /*0050*/  UIMAD UR4, UR13, UR12, URZ ;  /* 0x0000000c0d0472a4 */ /* 0x002fc4000f8e02ff */
[----:B------:R-:W-:Y:S02]  /*0060*/  UIMAD.WIDE.U32 UR6, UR12, UR12, URZ ;  /* 0x0000000c0c0672a5 */ /* 0x000fe4000f8e00ff */
[----:B------:R-:W-:-:S04]  /*0070*/  UIMAD UR4, UR12, UR13, UR4 ;  /* 0x0000000d0c0472a4 */ /* 0x000fc8000f8e0204 */
[----:B------:R-:W-:-:S06]  /*0080*/  UIADD3 UR4, UPT, UPT, UR7, UR4, URZ ;  /* 0x0000000407047290 */ /* 0x000fcc000fffe0ff */
[----:B------:R-:W-:Y:S02]  /*0090*/  IMAD.U32 R0, RZ, RZ, UR4 ;  /* 0x00000004ff007e24 */ /* 0x000fe4000f8e00ff */
[----:B0-----:R-:W-:-:S05]  /*00a0*/  IMAD R6, R6, UR5, R7 ;  /* 0x0000000506067c24 */ /* 0x001fca000f8e0207 */
[----:B------:R-:W-:-:S04]  /*00b0*/  ISETP.LT.U32.AND P0, PT, R6, UR6, PT ;  /* 0x0000000606007c0c */ /* 0x000fc8000bf01070 */
[----:B------:R-:W-:-:S13]  /*00c0*/  ISETP.GT.U32.AND.EX P0, PT, R0, RZ, PT, P0 ;  /* 0x000000ff0000720c */ /* 0x000fda0003f04100 */
[----:B------:R-:W-:Y:S05]  /*00d0*/  @!P0 EXIT ;  /* 0x000000000000894d */ /* 0x000fea0003800000 */
[----:B------:R-:W-:-:S09]  /*00e0*/  UISETP.NE.U32.AND UP0, UPT, UR13, URZ, UPT ;  /* 0x000000ff0d00728c */ /* 0x000fd2000bf05070 */
[----:B------:R-:W-:Y:S05]  /*00f0*/  BRA.U UP0, `(.L_x_0) ;  /* 0x00000001005c7547 */ /* 0x000fea000b800000 */
[----:B------:R-:W0:Y:S01]  /*0100*/  I2F.U32.RP R0, UR12 ;  /* 0x0000000c00007d06 */ /* 0x000e220008209000 */
[----:B------:R-:W-:Y:S01]  /*0110*/  ISETP.NE.U32.AND P2, PT, RZ, UR12, PT ;  /* 0x0000000cff007c0c */ /* 0x000fe2000bf45070 */
[----:B------:R-:W-:-:S06]  /*0120*/  IMAD.MOV.U32 R11, RZ, RZ, RZ ;  /* 0x000000ffff0b7224 */ /* 0x000fcc00078e00ff */
[----:B0-----:R-:W0:Y:S02]  /*0130*/  MUFU.RCP R0, R0 ;  /* 0x0000000000007308 */ /* 0x001e240000001000 */
[----:B0-----:R-:W-:-:S06]  /*0140*/  VIADD R2, R0, 0xffffffe ;  /* 0x0ffffffe00027836 */ /* 0x001fcc0000000000 */
[----:B------:R0:W1:Y:S02]  /*0150*/  F2I.FTZ.U32.TRUNC.NTZ R3, R2 ;  /* 0x0000000200037305 */ /* 0x000064000021f000 */
[----:B0-----:R-:W-:Y:S02]  /*0160*/  HFMA2 R2, -RZ, RZ, 0, 0 ;  /* 0x00000000ff027431 */ /* 0x001fe400000001ff */
[----:B-1----:R-:W-:-:S04]  /*0170*/  IMAD.MOV R5, RZ, RZ, -R3 ;  /* 0x000000ffff057224 */ /* 0x002fc800078e0a03 */
[----:B------:R-:W-:-:S04]  /*0180*/  IMAD R5, R5, UR12, RZ ;  /* 0x0000000c05057c24 */ /* 0x000fc8000f8e02ff */
[----:B------:R-:W-:-:S06]  /*0190*/  IMAD.HI.U32 R3, R3, R5, R2 ;  /* 0x0000000503037227 */ /* 0x000fcc00078e0002 */
[----:B------:R-:W-:-:S04]  /*01a0*/  IMAD.HI.U32 R2, R3, R6, RZ ;  /* 0x0000000603027227 */ /* 0x000fc800078e00ff */
[----:B------:R-:W-:-:S04]  /*01b0*/  IMAD.MOV R3, RZ, RZ, -R2 ;  /* 0x000000ffff037224 */ /* 0x000fc800078e0a02 */
[----:B------:R-:W-:-:S05]  /*01c0*/  IMAD R3, R3, UR12, R6 ;  /* 0x0000000c03037c24 */ /* 0x000fca000f8e0206 */
[----:B------:R-:W-:-:S13]  /*01d0*/  ISETP.GE.U32.AND P0, PT, R3, UR12, PT ;  /* 0x0000000c03007c0c */ /* 0x000fda000bf06070 */
[----:B------:R-:W-:Y:S02]  /*01e0*/  @P0 VIADD R3, R3, -UR12 ;  /* 0x8000000c03030c36 */ /* 0x000fe40008000000 */
[----:B------:R-:W-:-:S03]  /*01f0*/  @P0 VIADD R2, R2, 0x1 ;  /* 0x0000000102020836 */ /* 0x000fc60000000000 */
[----:B------:R-:W-:-:S13]  /*0200*/  ISETP.GE.U32.AND P1, PT, R3, UR12, PT ;  /* 0x0000000c03007c0c */ /* 0x000fda000bf26070 */
[----:B------:R-:W-:Y:S02]  /*0210*/  @P1 IADD3 R2, PT, PT, R2, 0x1, RZ ;  /* 0x0000000102021810 */ /* 0x000fe40007ffe0ff */
[----:B------:R-:W-:-:S05]  /*0220*/  @!P2 LOP3.LUT R2, RZ, UR12, RZ, 0x33, !PT ;  /* 0x0000000cff02ac12 */ /* 0x000fca000f8e33ff */
[----:B------:R-:W-:-:S04]  /*0230*/  IMAD.MOV R3, RZ, RZ, -R2 ;  /* 0x000000ffff037224 */ /* 0x000fc800078e0a02 */
[----:B------:R-:W-:Y:S02]  /*0240*/  IMAD R10, R3, UR12, R6 ;  /* 0x0000000c030a7c24 */ /* 0x000fe4000f8e0206 */
[----:B------:R-:W-:Y:S01]  /*0250*/  IMAD.MOV.U32 R3, RZ, RZ, RZ ;  /* 0x000000ffff037224 */ /* 0x000fe200078e00ff */
[----:B------:R-:W-:Y:S06]  /*0260*/  BRA `(.L_x_1) ;  /* 0x0000000000307947 */ /* 0x000fec0003800000 */
.L_x_0:
[----:B------:R-:W-:-:S07]  /*0270*/  MOV R0, 0x290 ;  /* 0x0000029000007802 */ /* 0x000fce0000000f00 */
[----:B------:R-:W-:Y:S05]  /*0280*/  CALL.REL.NOINC `($__internal_0_$__cuda_sm20_div_s64) ;  /* 0x0000000c00387944 */ /* 0x000fea0003c00000 */
[----:B------:R-:W0:Y:S01]  /*0290*/  LDCU.64 UR12, c[0x0][0x390] ;  /* 0x00007200ff0c77ac */ /* 0x000e220008000a00 */
[----:B------:R-:W-:Y:S01]  /*02a0*/  IADD3 R3, P0, PT, RZ, -R4, RZ ;  /* 0x80000004ff037210 */ /* 0x000fe20007f1e0ff */
[----:B------:R-:W-:Y:S02]  /*02b0*/  IMAD.MOV.U32 R7, RZ, RZ, RZ ;  /* 0x000000ffff077224 */ /* 0x000fe400078e00ff */
[----:B------:R-:W-:Y:S01]  /*02c0*/  IMAD.MOV.U32 R2, RZ, RZ, R4 ;  /* 0x000000ffff027224 */ /* 0x000fe200078e0004 */
[----:B------:R-:W-:-:S05]  /*02d0*/  IADD3.X R0, PT, PT, RZ, ~R5, RZ, P0, !PT ;  /* 0x80000005ff007210 */ /* 0x000fca00007fe4ff */
[----:B0-----:R-:W-:Y:S02]  /*02e0*/  IMAD R0, R0, UR12, RZ ;  /* 0x0000000c00007c24 */ /* 0x001fe4000f8e02ff */
[----:B------:R-:W-:-:S04]  /*02f0*/  IMAD.WIDE.U32 R10, R3, UR12, R6 ;  /* 0x0000000c030a7c25 */ /* 0x000fc8000f8e0006 */
[----:B------:R-:W-:-:S04]  /*0300*/  IMAD R3, R3, UR13, R0 ;  /* 0x0000000d03037c24 */ /* 0x000fc8000f8e0200 */
[----:B------:R-:W-:Y:S01]  /*0310*/  IMAD.IADD R11, R11, 0x1, R3 ;  /* 0x000000010b0b7824 */ /* 0x000fe200078e0203 */
[----:B------:R-:W-:-:S07]  /*0320*/  MOV R3, R5 ;  /* 0x0000000500037202 */ /* 0x000fce0000000f00 */
.L_x_1:
[----:B------:R-:W-:Y:S01]  /*0330*/  UIADD3 UR10, UP0, UPT, UR12, -0x1, URZ ;  /* 0xffffffff0c0a7890 */ /* 0x000fe2000ff1e0ff */
[----:B------:R-:W-:Y:S01]  /*0340*/  BSSY.RECONVERGENT B0, `(.L_x_2) ;  /* 0x0000020000007945 */ /* 0x000fe20003800200 */
[----:B------:R-:W0:Y:S02]  /*0350*/  LDCU.64 UR6, c[0x0][0x358] ;  /* 0x00006b00ff0677ac */ /* 0x000e240008000a00 */
[----:B------:R-:W-:Y:S02]  /*0360*/  UIADD3.X UR11, UPT, UPT, UR13, -0x1, URZ, UP0, !UPT ;  /* 0xffffffff0d0b7890 */ /* 0x000fe400087fe4ff */
[----:B------:R-:W-:Y:S01]  /*0370*/  IADD3 R15, P0, PT, R10, UR10, RZ ;  /* 0x0000000a0a0f7c10 */ /* 0x000fe2000ff1e0ff */
[----:B------:R-:W1:Y:S03]  /*0380*/  LDCU.64 UR8, c[0x0][0x390] ;  /* 0x00007200ff0877ac */ /* 0x000e660008000a00 */
[----:B------:R-:W-:-:S04]  /*0390*/  IADD3.X R14, PT, PT, R11, UR11, RZ, P0, !PT ;  /* 0x0000000b0b0e7c10 */ /* 0x000fc800087fe4ff */
[----:B------:R-:W-:-:S04]  /*03a0*/  LOP3.LUT R0, R14, UR13, RZ, 0xfc, !PT ;  /* 0x0000000d0e007c12 */ /* 0x000fc8000f8efcff */
[----:B------:R-:W-:-:S13]  /*03b0*/  ISETP.NE.U32.AND P0, PT, R0, RZ, PT ;  /* 0x000000ff0000720c */ /* 0x000fda0003f05070 */
[----:B01----:R-:W-:Y:S05]  /*03c0*/  @P0 BRA `(.L_x_3) ;  /* 0x00000000004c0947 */ /* 0x003fea0003800000 */
[----:B------:R-:W0:Y:S01]  /*03d0*/  I2F.U32.RP R8, UR12 ;  /* 0x0000000c00087d06 */ /* 0x000e220008209000 */
[----:B------:R-:W-:Y:S01]  /*03e0*/  IMAD.MOV.U32 R4, RZ, RZ, RZ ;  /* 0x000000ffff047224 */ /* 0x000fe200078e00ff */
[----:B------:R-:W-:-:S06]  /*03f0*/  ISETP.NE.U32.AND P1, PT, RZ, UR12, PT ;  /* 0x0000000cff007c0c */ /* 0x000fcc000bf25070 */
[----:B0-----:R-:W0:Y:S02]  /*0400*/  MUFU.RCP R8, R8 ;  /* 0x0000000800087308 */ /* 0x001e240000001000 */
[----:B0-----:R-:W-:-:S06]  /*0410*/  VIADD R5, R8, 0xffffffe ;  /* 0x0ffffffe08057836 */ /* 0x001fcc0000000000 */
[----:B------:R-:W0:Y:S02]  /*0420*/  F2I.FTZ.U32.TRUNC.NTZ R5, R5 ;  /* 0x0000000500057305 */ /* 0x000e24000021f000 */
[----:B0-----:R-:W-:-:S04]  /*0430*/  IMAD.MOV R9, RZ, RZ, -R5 ;  /* 0x000000ffff097224 */ /* 0x001fc800078e0a05 */
[----:B------:R-:W-:-:S04]  /*0440*/  IMAD R9, R9, UR12, RZ ;  /* 0x0000000c09097c24 */ /* 0x000fc8000f8e02ff */
[----:B------:R-:W-:-:S04]  /*0450*/  IMAD.HI.U32 R0, R5, R9, R4 ;  /* 0x0000000905007227 */ /* 0x000fc800078e0004 */
[----:B------:R-:W-:Y:S02]  /*0460*/  IMAD.MOV.U32 R5, RZ, RZ, RZ ;  /* 0x000000ffff057224 */ /* 0x000fe400078e00ff */
[----:B------:R-:W-:-:S05]  /*0470*/  IMAD.HI.U32 R0, R0, R15, RZ ;  /* 0x0000000f00007227 */ /* 0x000fca00078e00ff */
[----:B------:R-:W-:-:S05]  /*0480*/  IADD3 R0, PT, PT, -R0, RZ, RZ ;  /* 0x000000ff00007210 */ /* 0x000fca0007ffe1ff */
[----:B------:R-:W-:-:S05]  /*0490*/  IMAD R4, R0, UR12, R15 ;  /* 0x0000000c00047c24 */ /* 0x000fca000f8e020f */
[----:B------:R-:W-:-:S13]  /*04a0*/  ISETP.GE.U32.AND P0, PT, R4, UR12, PT ;  /* 0x0000000c04007c0c */ /* 0x000fda000bf06070 */
[----:B------:R-:W-:-:S05]  /*04b0*/  @P0 VIADD R4, R4, -UR12 ;  /* 0x8000000c04040c36 */ /* 0x000fca0008000000 */
[----:B------:R-:W-:-:S13]  /*04c0*/  ISETP.GE.U32.AND P0, PT, R4, UR12, PT ;  /* 0x0000000c04007c0c */ /* 0x000fda000bf06070 */
[----:B------:R-:W-:Y:S01]  /*04d0*/  @P0 VIADD R4, R4, -UR12 ;  /* 0x8000000c04040c36 */ /* 0x000fe20008000000 */
[----:B------:R-:W-:Y:S01]  /*04e0*/  @!P1 LOP3.LUT R4, RZ, UR12, RZ, 0x33, !PT ;  /* 0x0000000cff049c12 */ /* 0x000fe2000f8e33ff */
[----:B------:R-:W-:Y:S06]  /*04f0*/  BRA `(.L_x_4) ;  /* 0x0000000000107947 */ /* 0x000fec0003800000 */
.L_x_3:
[----:B------:R-:W-:-:S07]  /*0500*/  MOV R0, 0x520 ;  /* 0x0000052000007802 */ /* 0x000fce0000000f00 */
[----:B------:R-:W-:Y:S05]  /*0510*/  CALL.REL.NOINC `($__internal_1_$__cuda_sm20_rem_s64) ;  /* 0x0000000c00c47944 */ /* 0x000fea0003c00000 */
[----:B------:R-:W-:Y:S01]  /*0520*/  MOV R4, R8 ;  /* 0x0000000800047202 */ /* 0x000fe20000000f00 */
[----:B------:R-:W-:-:S07]  /*0530*/  IMAD.MOV.U32 R5, RZ, RZ, R9 ;  /* 0x000000ffff057224 */ /* 0x000fce00078e0009 */
.L_x_4:
[----:B------:R-:W-:Y:S05]  /*0540*/  BSYNC.RECONVERGENT B0 ;  /* 0x0000000000007941 */ /* 0x000fea0003800200 */
.L_x_2:
[----:B------:R-:W0:Y:S01]  /*0550*/  LDCU.64 UR12, c[0x0][0x390] ;  /* 0x00007200ff0c77ac */ /* 0x000e220008000a00 */
[----:B------:R-:W1:Y:S01]  /*0560*/  LDCU.64 UR4, c[0x0][0x380] ;  /* 0x00007000ff0477ac */ /* 0x000e620008000a00 */
[----:B0-----:R-:W-:Y:S02]  /*0570*/  IMAD R9, R3, UR12, RZ ;  /* 0x0000000c03097c24 */ /* 0x001fe4000f8e02ff */
[----:B------:R-:W-:-:S04]  /*0580*/  IMAD.WIDE.U32 R4, R2, UR12, R4 ;  /* 0x0000000c02047c25 */ /* 0x000fc8000f8e0004 */
[----:B------:R-:W-:Y:S01]  /*0590*/  IMAD R9, R2, UR13, R9 ;  /* 0x0000000d02097c24 */ /* 0x000fe2000f8e0209 */
[----:B-1----:R-:W-:-:S03]  /*05a0*/  LEA R12, P0, R4, UR4, 0x2 ;  /* 0x00000004040c7c11 */ /* 0x002fc6000f8010ff */
[----:B------:R-:W-:-:S05]  /*05b0*/  IMAD.IADD R5, R5, 0x1, R9 ;  /* 0x0000000105057824 */ /* 0x000fca00078e0209 */
[----:B------:R-:W-:-:S05]  /*05c0*/  LEA.HI.X R13, R4, UR5, R5, 0x2, P0 ;  /* 0x00000005040d7c11 */ /* 0x000fca00080f1405 */
[----:B------:R0:W5:Y:S01]  /*05d0*/  LDG.E R12, desc[UR6][R12.64] ;  /* 0x000000060c0c7981 */ /* 0x000162000c1e1900 */
[----:B------:R-:W-:Y:S01]  /*05e0*/  IADD3 R15, P0, PT, R10, 0x1, RZ ;  /* 0x000000010a0f7810 */ /* 0x000fe20007f1e0ff */
[----:B------:R-:W-:Y:S04]  /*05f0*/  BSSY.RECONVERGENT B0, `(.L_x_5) ;  /* 0x000001c000007945 */ /* 0x000fe80003800200 */
[----:B------:R-:W-:-:S05]  /*0600*/  IMAD.X R14, RZ, RZ, R11, P0 ;  /* 0x000000ffff0e7224 */ /* 0x000fca00000e060b */
[----:B------:R-:W-:-:S04]  /*0610*/  LOP3.LUT R0, R14, UR13, RZ, 0xfc, !PT ;  /* 0x0000000d0e007c12 */ /* 0x000fc8000f8efcff */
[----:B------:R-:W-:-:S13]  /*0620*/  ISETP.NE.U32.AND P0, PT, R0, RZ, PT ;  /* 0x000000ff0000720c */ /* 0x000fda0003f05070 */
[----:B0-----:R-:W-:Y:S05]  /*0630*/  @P0 BRA `(.L_x_6) ;  /* 0x00000000004c0947 */ /* 0x001fea0003800000 */
[----:B------:R-:W0:Y:S01]  /*0640*/  I2F.U32.RP R8, UR12 ;  /* 0x0000000c00087d06 */ /* 0x000e220008209000 */
[----:B------:R-:W-:Y:S01]  /*0650*/  IMAD.MOV.U32 R4, RZ, RZ, RZ ;  /* 0x000000ffff047224 */ /* 0x000fe200078e00ff */
[----:B------:R-:W-:-:S06]  /*0660*/  ISETP.NE.U32.AND P1, PT, RZ, UR12, PT ;  /* 0x0000000cff007c0c */ /* 0x000fcc000bf25070 */
[----:B0-----:R-:W0:Y:S02]  /*0670*/  MUFU.RCP R8, R8 ;  /* 0x0000000800087308 */ /* 0x001e240000001000 */
[----:B0-----:R-:W-:-:S06]  /*0680*/  IADD3 R5, PT, PT, R8, 0xffffffe, RZ ;  /* 0x0ffffffe08057810 */ /* 0x001fcc0007ffe0ff */
[----:B------:R-:W0:Y:S02]  /*0690*/  F2I.FTZ.U32.TRUNC.NTZ R5, R5 ;  /* 0x0000000500057305 */ /* 0x000e24000021f000 */
[----:B0-----:R-:W-:-:S04]  /*06a0*/  IMAD.MOV R9, RZ, RZ, -R5 ;  /* 0x000000ffff097224 */ /* 0x001fc800078e0a05 */
[----:B------:R-:W-:-:S04]  /*06b0*/  IMAD R9, R9, UR12, RZ ;  /* 0x0000000c09097c24 */ /* 0x000fc8000f8e02ff */
[----:B------:R-:W-:-:S04]  /*06c0*/  IMAD.HI.U32 R0, R5, R9, R4 ;  /* 0x0000000905007227 */ /* 0x000fc800078e0004 */
[----:B------:R-:W-:Y:S02]  /*06d0*/  IMAD.MOV.U32 R5, RZ, RZ, RZ ;  /* 0x000000ffff057224 */ /* 0x000fe400078e00ff */
[----:B------:R-:W-:-:S04]  /*06e0*/  IMAD.HI.U32 R0, R0, R15, RZ ;  /* 0x0000000f00007227 */ /* 0x000fc800078e00ff */
[----:B------:R-:W-:-:S04]  /*06f0*/  IMAD.MOV R0, RZ, RZ, -R0 ;  /* 0x000000ffff007224 */ /* 0x000fc800078e0a00 */
[----:B------:R-:W-:-:S05]  /*0700*/  IMAD R4, R0, UR12, R15 ;  /* 0x0000000c00047c24 */ /* 0x000fca000f8e020f */
[----:B------:R-:W-:-:S13]  /*0710*/  ISETP.GE.U32.AND P0, PT, R4, UR12, PT ;  /* 0x0000000c04007c0c */ /* 0x000fda000bf06070 */
[----:B------:R-:W-:-:S04]  /*0720*/  @P0 IADD3 R4, PT, PT, R4, -UR12, RZ ;  /* 0x8000000c04040c10 */ /* 0x000fc8000fffe0ff */
[----:B------:R-:W-:-:S13]  /*0730*/  ISETP.GE.U32.AND P0, PT, R4, UR12, PT ;  /* 0x0000000c04007c0c */ /* 0x000fda000bf06070 */
[----:B------:R-:W-:Y:S01]  /*0740*/  @P0 VIADD R4, R4, -UR12 ;  /* 0x8000000c04040c36 */ /* 0x000fe20008000000 */
[----:B------:R-:W-:Y:S01]  /*0750*/  @!P1 LOP3.LUT R4, RZ, UR12, RZ, 0x33, !PT ;  /* 0x0000000cff049c12 */ /* 0x000fe2000f8e33ff */
[----:B------:R-:W-:Y:S06]  /*0760*/  BRA `(.L_x_7) ;  /* 0x0000000000107947 */ /* 0x000fec0003800000 */
.L_x_6:
[----:B------:R-:W-:-:S07]  /*0770*/  MOV R0, 0x790 ;  /* 0x0000079000007802 */ /* 0x000fce0000000f00 */
[----:B-----5:R-:W-:Y:S05]  /*0780*/  CALL.REL.NOINC `($__internal_1_$__cuda_sm20_rem_s64) ;  /* 0x0000000c00287944 */ /* 0x020fea0003c00000 */
[----:B------:R-:W-:Y:S01]  /*0790*/  MOV R4, R8 ;  /* 0x0000000800047202 */ /* 0x000fe20000000f00 */
[----:B------:R-:W-:-:S07]  /*07a0*/  IMAD.MOV.U32 R5, RZ, RZ, R9 ;  /* 0x000000ffff057224 */ /* 0x000fce00078e0009 */
.L_x_7:
[----:B------:R-:W-:Y:S05]  /*07b0*/  BSYNC.RECONVERGENT B0 ;  /* 0x0000000000007941 */ /* 0x000fea0003800200 */
.L_x_5:
[----:B------:R-:W0:Y:S01]  /*07c0*/  LDCU.64 UR12, c[0x0][0x390] ;  /* 0x00007200ff0c77ac */ /* 0x000e220008000a00 */
[----:B------:R-:W-:Y:S01]  /*07d0*/  IMAD.SHL.U32 R7, R6, 0x4, RZ ;  /* 0x0000000406077824 */ /* 0x000fe200078e00ff */
[----:B------:R-:W-:Y:S01]  /*07e0*/  SHF.R.U32.HI R6, RZ, 0x1e, R6 ;  /* 0x0000001eff067819 */ /* 0x000fe20000011606 */
[----:B------:R-:W1:Y:S01]  /*07f0*/  LDCU.64 UR4, c[0x0][0x380] ;  /* 0x00007000ff0477ac */ /* 0x000e620008000a00 */
[----:B0-----:R-:W-:Y:S02]  /*0800*/  IMAD R9, R3, UR12, RZ ;  /* 0x0000000c03097c24 */ /* 0x001fe4000f8e02ff */
[----:B------:R-:W-:Y:S01]  /*0810*/  IMAD.WIDE.U32 R4, R2, UR12, R4 ;  /* 0x0000000c02047c25 */ /* 0x000fe2000f8e0004 */
[----:B-1----:R-:W-:-:S03]  /*0820*/  IADD3 R14, P1, PT, R7, UR4, RZ ;  /* 0x00000004070e7c10 */ /* 0x002fc6000ff3e0ff */
[----:B------:R-:W-:Y:S01]  /*0830*/  IMAD R9, R2, UR13, R9 ;  /* 0x0000000d02097c24 */ /* 0x000fe2000f8e0209 */
[----:B------:R-:W-:Y:S02]  /*0840*/  LEA R8, P0, R4, UR4, 0x2 ;  /* 0x0000000404087c11 */ /* 0x000fe4000f8010ff */
[----:B------:R-:W-:Y:S02]  /*0850*/  IADD3.X R15, PT, PT, R6, UR5, RZ, P1, !PT ;  /* 0x00000005060f7c10 */ /* 0x000fe40008ffe4ff */
[----:B------:R-:W-:-:S03]  /*0860*/  IADD3 R5, PT, PT, R9, R5, RZ ;  /* 0x0000000509057210 */ /* 0x000fc60007ffe0ff */
[----:B------:R0:W2:Y:S01]  /*0870*/  LDG.E R14, desc[UR6][R14.64] ;  /* 0x000000060e0e7981 */ /* 0x0000a2000c1e1900 */
[----:B------:R-:W-:-:S06]  /*0880*/  LEA.HI.X R9, R4, UR5, R5, 0x2, P0 ;  /* 0x0000000504097c11 */ /* 0x000fcc00080f1405 */
[----:B------:R-:W2:Y:S01]  /*0890*/  LDG.E R9, desc[UR6][R8.64] ;  /* 0x0000000608097981 */ /* 0x000ea2000c1e1900 */
[----:B0-----:R-:W-:-:S04]  /*08a0*/  IADD3 R15, P0, PT, R2, UR10, RZ ;  /* 0x0000000a020f7c10 */ /* 0x001fc8000ff1e0ff */
[----:B------:R-:W-:-:S04]  /*08b0*/  IADD3.X R4, PT, PT, R3, UR11, RZ, P0, !PT ;  /* 0x0000000b03047c10 */ /* 0x000fc800087fe4ff */
[----:B------:R-:W-:-:S04]  /*08c0*/  LOP3.LUT R0, R4, UR13, RZ, 0xfc, !PT ;  /* 0x0000000d04007c12 */ /* 0x000fc8000f8efcff */
[----:B------:R-:W-:Y:S01]  /*08d0*/  ISETP.NE.U32.AND P0, PT, R0, RZ, PT ;  /* 0x000000ff0000720c */ /* 0x000fe20003f05070 */
[----:B------:R-:W-:Y:S01]  /*08e0*/  BSSY.RECONVERGENT B0, `(.L_x_8) ;  /* 0x000001b000007945 */ /* 0x000fe20003800200 */
[----:B--2--5:R-:W-:-:S11]  /*08f0*/  IADD3 R12, PT, PT, R14, R9, R12 ;  /* 0x000000090e0c7210 */ /* 0x024fd60007ffe00c */
[----:B------:R-:W-:Y:S05]  /*0900*/  @P0 BRA `(.L_x_9) ;  /* 0x00000000004c0947 */ /* 0x000fea0003800000 */
[----:B------:R-:W0:Y:S01]  /*0910*/  I2F.U32.RP R8, UR12 ;  /* 0x0000000c00087d06 */ /* 0x000e220008209000 */
[----:B------:R-:W-:Y:S01]  /*0920*/  HFMA2 R4, -RZ, RZ, 0, 0 ;  /* 0x00000000ff047431 */ /* 0x000fe200000001ff */
        /* <DEDUP_REMOVED lines=12> */
[----:B------:R-:W-:-:S05]  /*09f0*/  @P0 VIADD R4, R4, -UR12 ;  /* 0x8000000c04040c36 */ /* 0x000fca0008000000 */
[----:B------:R-:W-:-:S13]  /*0a00*/  ISETP.GE.U32.AND P0, PT, R4, UR12, PT ;  /* 0x0000000c04007c0c */ /* 0x000fda000bf06070 */
[----:B------:R-:W-:Y:S02]  /*0a10*/  @P0 IADD3 R4, PT, PT, R4, -UR12, RZ ;  /* 0x8000000c04040c10 */ /* 0x000fe4000fffe0ff */
[----:B------:R-:W-:Y:S01]  /*0a20*/  @!P1 LOP3.LUT R4, RZ, UR12, RZ, 0x33, !PT ;  /* 0x0000000cff049c12 */ /* 0x000fe2000f8e33ff */
[----:B------:R-:W-:Y:S06]  /*0a30*/  BRA `(.L_x_10) ;  /* 0x0000000000147947 */ /* 0x000fec0003800000 */
.L_x_9:
[----:B------:R-:W-:Y:S01]  /*0a40*/  IMAD.MOV.U32 R14, RZ, RZ, R4 ;  /* 0x000000ffff0e7224 */ /* 0x000fe200078e0004 */
[----:B------:R-:W-:-:S07]  /*0a50*/  MOV R0, 0xa70 ;  /* 0x00000a7000007802 */ /* 0x000fce0000000f00 */
[----:B------:R-:W-:Y:S05]  /*0a60*/  CALL.REL.NOINC `($__internal_1_$__cuda_sm20_rem_s64) ;  /* 0x0000000800707944 */ /* 0x000fea0003c00000 */
[----:B------:R-:W-:Y:S01]  /*0a70*/  MOV R4, R8 ;  /* 0x0000000800047202 */ /* 0x000fe20000000f00 */
[----:B------:R-:W-:-:S07]  /*0a80*/  IMAD.MOV.U32 R5, RZ, RZ, R9 ;  /* 0x000000ffff057224 */ /* 0x000fce00078e0009 */
.L_x_10:
[----:B------:R-:W-:Y:S05]  /*0a90*/  BSYNC.RECONVERGENT B0 ;  /* 0x0000000000007941 */ /* 0x000fea0003800200 */
.L_x_8:
        /* <DEDUP_REMOVED lines=10> */
[----:B------:R-:W-:Y:S03]  /*0b40*/  BSSY.RECONVERGENT B0, `(.L_x_11) ;  /* 0x000001c000007945 */ /* 0x000fe60003800200 */
[----:B------:R-:W-:-:S04]  /*0b50*/  IADD3.X R14, PT, PT, RZ, R3, RZ, P0, !PT ;  /* 0x00000003ff0e7210 */ /* 0x000fc800007fe4ff */
[----:B------:R-:W-:-:S04]  /*0b60*/  LOP3.LUT R0, R14, UR11, RZ, 0xfc, !PT ;  /* 0x0000000b0e007c12 */ /* 0x000fc8000f8efcff */
[----:B------:R-:W-:-:S13]  /*0b70*/  ISETP.NE.U32.AND P0, PT, R0, RZ, PT ;  /* 0x000000ff0000720c */ /* 0x000fda0003f05070 */
[----:B0-----:R-:W-:Y:S05]  /*0b80*/  @P0 BRA `(.L_x_12) ;  /* 0x00000000004c0947 */ /* 0x001fea0003800000 */
        /* <DEDUP_REMOVED lines=19> */
.L_x_12:
[----:B------:R-:W-:-:S07]  /*0cc0*/  MOV R0, 0xce0 ;  /* 0x00000ce000007802 */ /* 0x000fce0000000f00 */
[----:B-----5:R-:W-:Y:S05]  /*0cd0*/  CALL.REL.NOINC `($__internal_1_$__cuda_sm20_rem_s64) ;  /* 0x0000000400d47944 */ /* 0x020fea0003c00000 */
[----:B------:R-:W-:Y:S01]  /*0ce0*/  IMAD.MOV.U32 R2, RZ, RZ, R8 ;  /* 0x000000ffff027224 */ /* 0x000fe200078e0008 */
[----:B------:R-:W-:-:S07]  /*0cf0*/  MOV R3, R9 ;  /* 0x0000000900037202 */ /* 0x000fce0000000f00 */
.L_x_13:
[----:B------:R-:W-:Y:S05]  /*0d00*/  BSYNC.RECONVERGENT B0 ;  /* 0x0000000000007941 */ /* 0x000fea0003800200 */
.L_x_11:
[----:B------:R-:W0:Y:S01]  /*0d10*/  LDCU.64 UR4, c[0x0][0x390] ;  /* 0x00007200ff0477ac */ /* 0x000e220008000a00 */
[----:B------:R-:W1:Y:S01]  /*0d20*/  LDCU.64 UR12, c[0x0][0x380] ;  /* 0x00007000ff0c77ac */ /* 0x000e620008000a00 */
[----:B0-----:R-:W-:Y:S02]  /*0d30*/  IMAD R3, R3, UR4, RZ ;  /* 0x0000000403037c24 */ /* 0x001fe4000f8e02ff */
[----:B------:R-:W-:-:S04]  /*0d40*/  IMAD.WIDE.U32 R4, R2, UR4, R10 ;  /* 0x0000000402047c25 */ /* 0x000fc8000f8e000a */
[----:B------:R-:W-:Y:S01]  /*0d50*/  IMAD R3, R2, UR5, R3 ;  /* 0x0000000502037c24 */ /* 0x000fe2000f8e0203 */
[----:B-1----:R-:W-:Y:S01]  /*0d60*/  LEA R2, P0, R4, UR12, 0x2 ;  /* 0x0000000c04027c11 */ /* 0x002fe2000f8010ff */
[----:B------:R-:W0:Y:S02]  /*0d70*/  LDCU.64 UR4, c[0x0][0x388] ;  /* 0x00007100ff0477ac */ /* 0x000e240008000a00 */
[----:B------:R-:W-:-:S05]  /*0d80*/  IMAD.IADD R3, R5, 0x1, R3 ;  /* 0x0000000105037824 */ /* 0x000fca00078e0203 */
[----:B------:R-:W-:-:S05]  /*0d90*/  LEA.HI.X R3, R4, UR13, R3, 0x2, P0 ;  /* 0x0000000d04037c11 */ /* 0x000fca00080f1403 */
[----:B------:R-:W2:Y:S02]  /*0da0*/  LDG.E R2, desc[UR6][R2.64] ;  /* 0x0000000602027981 */ /* 0x000ea4000c1e1900 */
[----:B--2--5:R-:W-:-:S04]  /*0db0*/  IADD3 R12, PT, PT, R2, R12, R13 ;  /* 0x0000000c020c7210 */ /* 0x024fc80007ffe00d */
[-C--:B------:R-:W-:Y:S02]  /*0dc0*/  IABS R9, R12.reuse ;  /* 0x0000000c00097213 */ /* 0x080fe40000000000 */
[----:B------:R-:W-:Y:S02]  /*0dd0*/  IABS R2, R12 ;  /* 0x0000000c00027213 */ /* 0x000fe40000000000 */
[----:B------:R-:W1:Y:S03]  /*0de0*/  I2F.RP R0, R9 ;  /* 0x0000000900007306 */ /* 0x000e660000209400 */
[----:B------:R-:W-:-:S05]  /*0df0*/  IMAD.MOV R2, RZ, RZ, -R2 ;  /* 0x000000ffff027224 */ /* 0x000fca00078e0a02 */
[----:B-1----:R-:W1:Y:S02]  /*0e00*/  MUFU.RCP R0, R0 ;  /* 0x0000000000007308 */ /* 0x002e640000001000 */
[----:B-1----:R-:W-:-:S06]  /*0e10*/  VIADD R4, R0, 0xffffffe ;  /* 0x0ffffffe00047836 */ /* 0x002fcc0000000000 */
[----:B------:R1:W2:Y:S02]  /*0e20*/  F2I.FTZ.U32.TRUNC.NTZ R5, R4 ;  /* 0x0000000400057305 */ /* 0x0002a4000021f000 */
[----:B-1----:R-:W-:Y:S01]  /*0e30*/  IMAD.MOV.U32 R4, RZ, RZ, RZ ;  /* 0x000000ffff047224 */ /* 0x002fe200078e00ff */
[----:B--2---:R-:W-:-:S05]  /*0e40*/  IADD3 R8, PT, PT, RZ, -R5, RZ ;  /* 0x80000005ff087210 */ /* 0x004fca0007ffe0ff */
[----:B------:R-:W-:-:S04]  /*0e50*/  IMAD R11, R8, R9, RZ ;  /* 0x00000009080b7224 */ /* 0x000fc800078e02ff */
[----:B------:R-:W-:-:S06]  /*0e60*/  IMAD.HI.U32 R5, R5, R11, R4 ;  /* 0x0000000b05057227 */ /* 0x000fcc00078e0004 */
[----:B------:R-:W-:-:S04]  /*0e70*/  IMAD.HI.U32 R5, R5, R9, RZ ;  /* 0x0000000905057227 */ /* 0x000fc800078e00ff */
[----:B------:R-:W-:-:S05]  /*0e80*/  IMAD R0, R5, R2, R9 ;  /* 0x0000000205007224 */ /* 0x000fca00078e0209 */
[----:B------:R-:W-:-:S13]  /*0e90*/  ISETP.GT.U32.AND P1, PT, R9, R0, PT ;  /* 0x000000000900720c */ /* 0x000fda0003f24070 */
[-C--:B------:R-:W-:Y:S01]  /*0ea0*/  @!P1 IADD3 R0, PT, PT, R0, -R9.reuse, RZ ;  /* 0x8000000900009210 */ /* 0x080fe20007ffe0ff */
[----:B------:R-:W-:Y:S01]  /*0eb0*/  @!P1 VIADD R5, R5, 0x1 ;  /* 0x0000000105059836 */ /* 0x000fe20000000000 */
[----:B------:R-:W-:Y:S02]  /*0ec0*/  ISETP.NE.AND P1, PT, R12, RZ, PT ;  /* 0x000000ff0c00720c */ /* 0x000fe40003f25270 */
[-C--:B------:R-:W-:Y:S02]  /*0ed0*/  ISETP.GE.U32.AND P0, PT, R0, R9.reuse, PT ;  /* 0x000000090000720c */ /* 0x080fe40003f06070 */
[----:B------:R-:W-:-:S04]  /*0ee0*/  LOP3.LUT R0, R12, R9, RZ, 0x3c, !PT ;  /* 0x000000090c007212 */ /* 0x000fc800078e3cff */
[----:B------:R-:W-:-:S07]  /*0ef0*/  ISETP.GE.AND P2, PT, R0, RZ, PT ;  /* 0x000000ff0000720c */ /* 0x000fce0003f46270 */
[----:B------:R-:W-:Y:S01]  /*0f00*/  @P0 VIADD R5, R5, 0x1 ;  /* 0x0000000105050836 */ /* 0x000fe20000000000 */
[----:B0-----:R-:W-:-:S04]  /*0f10*/  IADD3 R2, P0, PT, R7, UR4, RZ ;  /* 0x0000000407027c10 */ /* 0x001fc8000ff1e0ff */
[----:B------:R-:W-:Y:S02]  /*0f20*/  IADD3.X R3, PT, PT, R6, UR5, RZ, P0, !PT ;  /* 0x0000000506037c10 */ /* 0x000fe400087fe4ff */
[----:B------:R-:W-:Y:S02]  /*0f30*/  @!P2 IADD3 R5, PT, PT, -R5, RZ, RZ ;  /* 0x000000ff0505a210 */ /* 0x000fe40007ffe1ff */
[----:B------:R-:W-:-:S05]  /*0f40*/  @!P1 LOP3.LUT R5, RZ, R9, RZ, 0x33, !PT ;  /* 0x00000009ff059212 */ /* 0x000fca00078e33ff */
[----:B------:R-:W-:Y:S01]  /*0f50*/  STG.E desc[UR6][R2.64], R5 ;  /* 0x0000000502007986 */ /* 0x000fe2000c101906 */
[----:B------:R-:W-:Y:S05]  /*0f60*/  EXIT ;  /* 0x000000000000794d */ /* 0x000fea0003800000 */
        .weak           $__internal_0_$__cuda_sm20_div_s64
        .type           $__internal_0_$__cuda_sm20_div_s64,@function
        .size           $__internal_0_$__cuda_sm20_div_s64,($__internal_1_$__cuda_sm20_rem_s64 - $__internal_0_$__cuda_sm20_div_s64)
$__internal_0_$__cuda_sm20_div_s64:
[----:B------:R-:W0:Y:S02]  /*0f70*/  LDCU.64 UR4, c[0x0][0x390] ;  /* 0x00007200ff0477ac */ /* 0x000e240008000a00 */
[----:B0-----:R-:W-:Y:S02]  /*0f80*/  IADD3 R2, P0, PT, RZ, -UR4, RZ ;  /* 0x80000004ff027c10 */ /* 0x001fe4000ff1e0ff */
[----:B------:R-:W-:-:S03]  /*0f90*/  ISETP.LE.AND P1, PT, RZ, UR5, PT ;  /* 0x00000005ff007c0c */ /* 0x000fc6000bf23270 */
[----:B------:R-:W-:Y:S01]  /*0fa0*/  IMAD.X R3, RZ, RZ, ~UR5, P0 ;  /* 0x80000005ff037e24 */ /* 0x000fe200080e06ff */
[----:B------:R-:W-:-:S04]  /*0fb0*/  SEL R2, R2, UR4, !P1 ;  /* 0x0000000402027c07 */ /* 0x000fc8000c800000 */
[----:B------:R-:W-:-:S04]  /*0fc0*/  SEL R3, R3, UR5, !P1 ;  /* 0x0000000503037c07 */ /* 0x000fc8000c800000 */
[----:B------:R-:W0:Y:S08]  /*0fd0*/  I2F.U64.RP R10, R2 ;  /* 0x00000002000a7312 */ /* 0x000e300000309000 */
[----:B0-----:R-:W0:Y:S02]  /*0fe0*/  MUFU.RCP R10, R10 ;  /* 0x0000000a000a7308 */ /* 0x001e240000001000 */
[----:B0-----:R-:W-:-:S06]  /*0ff0*/  VIADD R4, R10, 0x1ffffffe ;  /* 0x1ffffffe0a047836 */ /* 0x001fcc0000000000 */
[----:B------:R-:W0:Y:S02]  /*1000*/  F2I.U64.TRUNC R4, R4 ;  /* 0x0000000400047311 */ /* 0x000e24000020d800 */
[----:B0-----:R-:W-:-:S04]  /*1010*/  IMAD.WIDE.U32 R8, R4, R2, RZ ;  /* 0x0000000204087225 */ /* 0x001fc800078e00ff */
[----:B------:R-:W-:Y:S01]  /*1020*/  IMAD R9, R4, R3, R9 ;  /* 0x0000000304097224 */ /* 0x000fe200078e0209 */
[----:B------:R-:W-:-:S03]  /*1030*/  IADD3 R11, P0, PT, RZ, -R8, RZ ;  /* 0x80000008ff0b7210 */ /* 0x000fc60007f1e0ff */
[----:B------:R-:W-:Y:S02]  /*1040*/  IMAD R9, R5, R2, R9 ;  /* 0x0000000205097224 */ /* 0x000fe400078e0209 */
[----:B------:R-:W-:-:S03]  /*1050*/  IMAD.HI.U32 R8, R4, R11, RZ ;  /* 0x0000000b04087227 */ /* 0x000fc600078e00ff */
[----:B------:R-:W-:Y:S01]  /*1060*/  IADD3.X R13, PT, PT, RZ, ~R9, RZ, P0, !PT ;  /* 0x80000009ff0d7210 */ /* 0x000fe200007fe4ff */
[----:B------:R-:W-:-:S04]  /*1070*/  IMAD.MOV.U32 R9, RZ, RZ, R4 ;  /* 0x000000ffff097224 */ /* 0x000fc800078e0004 */
[----:B------:R-:W-:-:S04]  /*1080*/  IMAD.WIDE.U32 R8, P0, R4, R13, R8 ;  /* 0x0000000d04087225 */ /* 0x000fc80007800008 */
[C---:B------:R-:W-:Y:S02]  /*1090*/  IMAD R15, R5.reuse, R13, RZ ;  /* 0x0000000d050f7224 */ /* 0x040fe400078e02ff */
[----:B------:R-:W-:-:S04]  /*10a0*/  IMAD.HI.U32 R8, P2, R5, R11, R8 ;  /* 0x0000000b05087227 */ /* 0x000fc80007840008 */
[----:B------:R-:W-:Y:S01]  /*10b0*/  IMAD.HI.U32 R13, R5, R13, RZ ;  /* 0x0000000d050d7227 */ /* 0x000fe200078e00ff */
[----:B------:R-:W-:-:S03]  /*10c0*/  IADD3 R9, P3, PT, R15, R8, RZ ;  /* 0x000000080f097210 */ /* 0x000fc60007f7e0ff */
[----:B------:R-:W-:Y:S02]  /*10d0*/  IMAD.X R8, R13, 0x1, R5, P0 ;  /* 0x000000010d087824 */ /* 0x000fe400000e0605 */
[----:B------:R-:W-:-:S03]  /*10e0*/  IMAD.WIDE.U32 R4, R9, R2, RZ ;  /* 0x0000000209047225 */ /* 0x000fc600078e00ff */
[----:B------:R-:W-:Y:S01]  /*10f0*/  IADD3.X R11, PT, PT, RZ, RZ, R8, P3, P2 ;  /* 0x000000ffff0b7210 */ /* 0x000fe20001fe4408 */
[----:B------:R-:W-:Y:S01]  /*1100*/  IMAD R5, R9, R3, R5 ;  /* 0x0000000309057224 */ /* 0x000fe200078e0205 */
[----:B------:R-:W-:-:S03]  /*1110*/  IADD3 R13, P0, PT, RZ, -R4, RZ ;  /* 0x80000004ff0d7210 */ /* 0x000fc60007f1e0ff */
[----:B------:R-:W-:Y:S02]  /*1120*/  IMAD R5, R11, R2, R5 ;  /* 0x000000020b057224 */ /* 0x000fe400078e0205 */
[----:B------:R-:W-:-:S03]  /*1130*/  IMAD.HI.U32 R8, R9, R13, RZ ;  /* 0x0000000d09087227 */ /* 0x000fc600078e00ff */
[----:B------:R-:W-:Y:S01]  /*1140*/  IADD3.X R4, PT, PT, RZ, ~R5, RZ, P0, !PT ;  /* 0x80000005ff047210 */ /* 0x000fe200007fe4ff */
[----:B------:R-:W-:-:S04]  /*1150*/  IMAD.MOV.U32 R5, RZ, RZ, RZ ;  /* 0x000000ffff057224 */ /* 0x000fc800078e00ff */
[----:B------:R-:W-:-:S04]  /*1160*/  IMAD.WIDE.U32 R8, P0, R9, R4, R8 ;  /* 0x0000000409087225 */ /* 0x000fc80007800008 */
[C---:B------:R-:W-:Y:S02]  /*1170*/  IMAD R10, R11.reuse, R4, RZ ;  /* 0x000000040b0a7224 */ /* 0x040fe400078e02ff */
[----:B------:R-:W-:-:S04]  /*1180*/  IMAD.HI.U32 R9, P2, R11, R13, R8 ;  /* 0x0000000d0b097227 */ /* 0x000fc80007840008 */
[----:B------:R-:W-:Y:S01]  /*1190*/  IMAD.HI.U32 R8, R11, R4, RZ ;  /* 0x000000040b087227 */ /* 0x000fe200078e00ff */
[----:B------:R-:W-:-:S03]  /*11a0*/  IADD3 R9, P3, PT, R10, R9, RZ ;  /* 0x000000090a097210 */ /* 0x000fc60007f7e0ff */
[----:B------:R-:W-:Y:S02]  /*11b0*/  IMAD.X R11, R8, 0x1, R11, P0 ;  /* 0x00000001080b7824 */ /* 0x000fe400000e060b */
[----:B------:R-:W-:-:S03]  /*11c0*/  IMAD.HI.U32 R4, R9, R6, RZ ;  /* 0x0000000609047227 */ /* 0x000fc600078e00ff */
[----:B------:R-:W-:Y:S01]  /*11d0*/  IADD3.X R11, PT, PT, RZ, RZ, R11, P3, P2 ;  /* 0x000000ffff0b7210 */ /* 0x000fe20001fe440b */
[----:B------:R-:W-:-:S04]  /*11e0*/  IMAD.WIDE.U32 R4, RZ, R9, R4 ;  /* 0x00000009ff047225 */ /* 0x000fc800078e0004 */
[----:B------:R-:W-:-:S05]  /*11f0*/  IMAD.HI.U32 R4, P0, R11, R6, R4 ;  /* 0x000000060b047227 */ /* 0x000fca0007800004 */
[----:B------:R-:W-:Y:S02]  /*1200*/  IADD3 R9, P2, PT, RZ, R4, RZ ;  /* 0x00000004ff097210 */ /* 0x000fe40007f5e0ff */
[----:B------:R-:W-:-:S03]  /*1210*/  IADD3.X R8, PT, PT, RZ, RZ, RZ, P0, !PT ;  /* 0x000000ffff087210 */ /* 0x000fc600007fe4ff */
[----:B------:R-:W-:-:S04]  /*1220*/  IMAD.WIDE.U32 R4, R9, R2, RZ ;  /* 0x0000000209047225 */ /* 0x000fc800078e00ff */
[----:B------:R-:W-:Y:S01]  /*1230*/  IMAD.X R11, RZ, RZ, R8, P2 ;  /* 0x000000ffff0b7224 */ /* 0x000fe200010e0608 */
[----:B------:R-:W-:Y:S01]  /*1240*/  IADD3 R15, P2, PT, -R4, R6, RZ ;  /* 0x00000006040f7210 */ /* 0x000fe20007f5e1ff */
[C---:B------:R-:W-:Y:S01]  /*1250*/  IMAD R5, R9.reuse, R3, R5 ;  /* 0x0000000309057224 */ /* 0x040fe200078e0205 */
[----:B------:R-:W-:Y:S02]  /*1260*/  IADD3 R4, P3, PT, R9, 0x1, RZ ;  /* 0x0000000109047810 */ /* 0x000fe40007f7e0ff */
[-C--:B------:R-:W-:Y:S01]  /*1270*/  ISETP.GE.U32.AND P0, PT, R15, R2.reuse, PT ;  /* 0x000000020f00720c */ /* 0x080fe20003f06070 */
[-C--:B------:R-:W-:Y:S02]  /*1280*/  IMAD R5, R11, R2.reuse, R5 ;  /* 0x000000020b057224 */ /* 0x080fe400078e0205 */
[----:B------:R-:W-:Y:S02]  /*1290*/  IMAD.X R8, RZ, RZ, R11, P3 ;  /* 0x000000ffff087224 */ /* 0x000fe400018e060b */
[----:B------:R-:W-:Y:S01]  /*12a0*/  IMAD.X R17, RZ, RZ, ~R5, P2 ;  /* 0x000000ffff117224 */ /* 0x000fe200010e0e05 */
[----:B------:R-:W-:-:S04]  /*12b0*/  IADD3 R5, P2, PT, R15, -R2, RZ ;  /* 0x800000020f057210 */ /* 0x000fc80007f5e0ff */
[CC--:B------:R-:W-:Y:S02]  /*12c0*/  ISETP.GE.U32.AND.EX P0, PT, R17.reuse, R3.reuse, PT, P0 ;  /* 0x000000031100720c */ /* 0x0c0fe40003f06100 */
[----:B------:R-:W-:Y:S02]  /*12d0*/  IADD3.X R13, PT, PT, R17, ~R3, RZ, P2, !PT ;  /* 0x80000003110d7210 */ /* 0x000fe400017fe4ff */
[----:B------:R-:W-:Y:S02]  /*12e0*/  SEL R5, R5, R15, P0 ;  /* 0x0000000f05057207 */ /* 0x000fe40000000000 */
[----:B------:R-:W-:Y:S02]  /*12f0*/  SEL R9, R4, R9, P0 ;  /* 0x0000000904097207 */ /* 0x000fe40000000000 */
[----:B------:R-:W-:Y:S02]  /*1300*/  SEL R13, R13, R17, P0 ;  /* 0x000000110d0d7207 */ /* 0x000fe40000000000 */
[----:B------:R-:W-:-:S02]  /*1310*/  ISETP.GE.U32.AND P2, PT, R5, R2, PT ;  /* 0x000000020500720c */ /* 0x000fc40003f46070 */
[----:B------:R-:W-:Y:S02]  /*1320*/  SEL R2, R8, R11, P0 ;  /* 0x0000000b08027207 */ /* 0x000fe40000000000 */
[----:B------:R-:W-:Y:S02]  /*1330*/  IADD3 R4, P3, PT, R9, 0x1, RZ ;  /* 0x0000000109047810 */ /* 0x000fe40007f7e0ff */
[----:B------:R-:W-:-:S03]  /*1340*/  ISETP.GE.U32.AND.EX P0, PT, R13, R3, PT, P2 ;  /* 0x000000030d00720c */ /* 0x000fc60003f06120 */
[----:B------:R-:W-:Y:S01]  /*1350*/  IMAD.X R5, RZ, RZ, R2, P3 ;  /* 0x000000ffff057224 */ /* 0x000fe200018e0602 */
[----:B------:R-:W-:-:S04]  /*1360*/  SEL R4, R4, R9, P0 ;  /* 0x0000000904047207 */ /* 0x000fc80000000000 */
[----:B------:R-:W-:Y:S02]  /*1370*/  SEL R5, R5, R2, P0 ;  /* 0x0000000205057207 */ /* 0x000fe40000000000 */
[-C--:B------:R-:W-:Y:S02]  /*1380*/  IADD3 R3, P2, PT, RZ, -R4.reuse, RZ ;  /* 0x80000004ff037210 */ /* 0x080fe40007f5e0ff */
[----:B------:R-:W-:Y:S02]  /*1390*/  ISETP.NE.U32.AND P0, PT, RZ, UR4, PT ;  /* 0x00000004ff007c0c */ /* 0x000fe4000bf05070 */
[-C--:B------:R-:W-:Y:S02]  /*13a0*/  IADD3.X R2, PT, PT, RZ, ~R5.reuse, RZ, P2, !PT ;  /* 0x80000005ff027210 */ /* 0x080fe400017fe4ff */
[----:B------:R-:W-:Y:S01]  /*13b0*/  SEL R4, R3, R4, !P1 ;  /* 0x0000000403047207 */ /* 0x000fe20004800000 */
[----:B------:R-:W-:Y:S01]  /*13c0*/  IMAD.MOV.U32 R3, RZ, RZ, 0x0 ;  /* 0x00000000ff037424 */ /* 0x000fe200078e00ff */
[----:B------:R-:W-:Y:S01]  /*13d0*/  SEL R5, R2, R5, !P1 ;  /* 0x0000000502057207 */ /* 0x000fe20004800000 */
[----:B------:R-:W-:Y:S01]  /*13e0*/  IMAD.MOV.U32 R2, RZ, RZ, R0 ;  /* 0x000000ffff027224 */ /* 0x000fe200078e0000 */
[----:B------:R-:W-:-:S04]  /*13f0*/  ISETP.NE.AND.EX P0, PT, RZ, UR5, PT, P0 ;  /* 0x00000005ff007c0c */ /* 0x000fc8000bf05300 */
[----:B------:R-:W-:Y:S02]  /*1400*/  SEL R4, R4, 0xffffffff, P0 ;  /* 0xffffffff04047807 */ /* 0x000fe40000000000 */
[----:B------:R-:W-:Y:S01]  /*1410*/  SEL R5, R5, 0xffffffff, P0 ;  /* 0xffffffff05057807 */ /* 0x000fe20000000000 */
[----:B------:R-:W-:Y:S06]  /*1420*/  RET.REL.NODEC R2 `(_Z9isingStepPiS_l) ;  /* 0xffffffe802f47950 */ /* 0x000fec0003c3ffff */
        .weak           $__internal_1_$__cuda_sm20_rem_s64
        .type           $__internal_1_$__cuda_sm20_rem_s64,@function
        .size           $__internal_1_$__cuda_sm20_rem_s64,(.L_x_16 - $__internal_1_$__cuda_sm20_rem_s64)
$__internal_1_$__cuda_sm20_rem_s64:
[----:B------:R-:W-:Y:S02]  /*1430*/  UIADD3 UR4, UP1, UPT, URZ, -UR8, URZ ;  /* 0x80000008ff047290 */ /* 0x000fe4000ff3e0ff */
[----:B------:R-:W-:Y:S02]  /*1440*/  UISETP.GE.AND UP0, UPT, UR9, URZ, UPT ;  /* 0x000000ff0900728c */ /* 0x000fe4000bf06270 */
[----:B------:R-:W-:Y:S02]  /*1450*/  UIADD3.X UR5, UPT, UPT, URZ, ~UR9, URZ, UP1, !UPT ;  /* 0x80000009ff057290 */ /* 0x000fe40008ffe4ff */
[----:B------:R-:W-:Y:S02]  /*1460*/  USEL UR4, UR4, UR8, !UP0 ;  /* 0x0000000804047287 */ /* 0x000fe4000c000000 */
[----:B------:R-:W-:-:S09]  /*1470*/  USEL UR5, UR5, UR9, !UP0 ;  /* 0x0000000905057287 */ /* 0x000fd2000c000000 */
[----:B------:R-:W0:Y:S08]  /*1480*/  I2F.U64.RP R16, UR4 ;  /* 0x0000000400107d12 */ /* 0x000e300008309000 */
[----:B0-----:R-:W0:Y:S02]  /*1490*/  MUFU.RCP R16, R16 ;  /* 0x0000001000107308 */ /* 0x001e240000001000 */
[----:B0-----:R-:W-:-:S06]  /*14a0*/  IADD3 R8, PT, PT, R16, 0x1ffffffe, RZ ;  /* 0x1ffffffe10087810 */ /* 0x001fcc0007ffe0ff */
[----:B------:R-:W0:Y:S02]  /*14b0*/  F2I.U64.TRUNC R8, R8 ;  /* 0x0000000800087311 */ /* 0x000e24000020d800 */
[----:B0-----:R-:W-:-:S04]  /*14c0*/  IMAD.WIDE.U32 R4, R8, UR4, RZ ;  /* 0x0000000408047c25 */ /* 0x001fc8000f8e00ff */
[----:B------:R-:W-:Y:S01]  /*14d0*/  IMAD R5, R8, UR5, R5 ;  /* 0x0000000508057c24 */ /* 0x000fe2000f8e0205 */
[----:B------:R-:W-:-:S03]  /*14e0*/  IADD3 R17, P0, PT, RZ, -R4, RZ ;  /* 0x80000004ff117210 */ /* 0x000fc60007f1e0ff */
[----:B------:R-:W-:Y:S02]  /*14f0*/  IMAD R5, R9, UR4, R5 ;  /* 0x0000000409057c24 */ /* 0x000fe4000f8e0205 */
[----:B------:R-:W-:-:S04]  /*1500*/  IMAD.HI.U32 R4, R8, R17, RZ ;  /* 0x0000001108047227 */ /* 0x000fc800078e00ff */
[----:B------:R-:W-:Y:S02]  /*1510*/  IMAD.X R19, RZ, RZ, ~R5, P0 ;  /* 0x000000ffff137224 */ /* 0x000fe400000e0e05 */
[----:B------:R-:W-:Y:S02]  /*1520*/  IMAD.MOV.U32 R5, RZ, RZ, R8 ;  /* 0x000000ffff057224 */ /* 0x000fe400078e0008 */
[-C--:B------:R-:W-:Y:S02]  /*1530*/  IMAD R21, R9, R19.reuse, RZ ;  /* 0x0000001309157224 */ /* 0x080fe400078e02ff */
[----:B------:R-:W-:-:S04]  /*1540*/  IMAD.WIDE.U32 R4, P0, R8, R19, R4 ;  /* 0x0000001308047225 */ /* 0x000fc80007800004 */
[----:B------:R-:W-:-:S04]  /*1550*/  IMAD.HI.U32 R4, P1, R9, R17, R4 ;  /* 0x0000001109047227 */ /* 0x000fc80007820004 */
[----:B------:R-:W-:Y:S01]  /*1560*/  IMAD.HI.U32 R17, R9, R19, RZ ;  /* 0x0000001309117227 */ /* 0x000fe200078e00ff */
[----:B------:R-:W-:-:S04]  /*1570*/  IADD3 R5, P2, PT, R21, R4, RZ ;  /* 0x0000000415057210 */ /* 0x000fc80007f5e0ff */
[----:B------:R-:W-:Y:S01]  /*1580*/  IADD3.X R17, PT, PT, R17, R9, RZ, P0, !PT ;  /* 0x0000000911117210 */ /* 0x000fe200007fe4ff */
[----:B------:R-:W-:-:S03]  /*1590*/  IMAD.WIDE.U32 R8, R5, UR4, RZ ;  /* 0x0000000405087c25 */ /* 0x000fc6000f8e00ff */
[----:B------:R-:W-:Y:S01]  /*15a0*/  IADD3.X R17, PT, PT, RZ, RZ, R17, P2, P1 ;  /* 0x000000ffff117210 */ /* 0x000fe200017e2411 */
[----:B------:R-:W-:Y:S01]  /*15b0*/  IMAD R4, R5, UR5, R9 ;  /* 0x0000000505047c24 */ /* 0x000fe2000f8e0209 */
[----:B------:R-:W-:Y:S02]  /*15c0*/  IADD3 R9, P0, PT, RZ, -R8, RZ ;  /* 0x80000008ff097210 */ /* 0x000fe40007f1e0ff */
[----:B------:R-:W-:Y:S01]  /*15d0*/  ISETP.GE.AND P1, PT, R14, RZ, PT ;  /* 0x000000ff0e00720c */ /* 0x000fe20003f26270 */
[----:B------:R-:W-:Y:S02]  /*15e0*/  IMAD R8, R17, UR4, R4 ;  /* 0x0000000411087c24 */ /* 0x000fe4000f8e0204 */
[----:B------:R-:W-:-:S04]  /*15f0*/  IMAD.HI.U32 R4, R5, R9, RZ ;  /* 0x0000000905047227 */ /* 0x000fc800078e00ff */
[----:B------:R-:W-:Y:S01]  /*1600*/  IMAD.X R16, RZ, RZ, ~R8, P0 ;  /* 0x000000ffff107224 */ /* 0x000fe200000e0e08 */
[----:B------:R-:W-:-:S03]  /*1610*/  IADD3 R8, P4, PT, RZ, -R15, RZ ;  /* 0x8000000fff087210 */ /* 0x000fc60007f9e0ff */
[----:B------:R-:W-:Y:S01]  /*1620*/  IMAD.WIDE.U32 R4, P0, R5, R16, R4 ;  /* 0x0000001005047225 */ /* 0x000fe20007800004 */
[----:B------:R-:W-:-:S03]  /*1630*/  SEL R15, R8, R15, !P1 ;  /* 0x0000000f080f7207 */ /* 0x000fc60004800000 */
[----:B------:R-:W-:-:S04]  /*1640*/  IMAD.HI.U32 R4, P2, R17, R9, R4 ;  /* 0x0000000911047227 */ /* 0x000fc80007840004 */
[CC--:B------:R-:W-:Y:S02]  /*1650*/  IMAD R5, R17.reuse, R16.reuse, RZ ;  /* 0x0000001011057224 */ /* 0x0c0fe400078e02ff */
[----:B------:R-:W-:Y:S02]  /*1660*/  IMAD.X R9, RZ, RZ, ~R14, P4 ;  /* 0x000000ffff097224 */ /* 0x000fe400020e0e0e */
[----:B------:R-:W-:Y:S01]  /*1670*/  IMAD.HI.U32 R16, R17, R16, RZ ;  /* 0x0000001011107227 */ /* 0x000fe200078e00ff */
[----:B------:R-:W-:Y:S02]  /*1680*/  IADD3 R8, P3, PT, R5, R4, RZ ;  /* 0x0000000405087210 */ /* 0x000fe40007f7e0ff */
[----:B------:R-:W-:Y:S01]  /*1690*/  SEL R9, R9, R14, !P1 ;  /* 0x0000000e09097207 */ /* 0x000fe20004800000 */
[----:B------:R-:W-:Y:S01]  /*16a0*/  IMAD.MOV.U32 R5, RZ, RZ, RZ ;  /* 0x000000ffff057224 */ /* 0x000fe200078e00ff */
[----:B------:R-:W-:Y:S01]  /*16b0*/  IADD3.X R17, PT, PT, R16, R17, RZ, P0, !PT ;  /* 0x0000001110117210 */ /* 0x000fe200007fe4ff */
[----:B------:R-:W-:-:S03]  /*16c0*/  IMAD.HI.U32 R4, R8, R15, RZ ;  /* 0x0000000f08047227 */ /* 0x000fc600078e00ff */
[----:B------:R-:W-:Y:S01]  /*16d0*/  IADD3.X R14, PT, PT, RZ, RZ, R17, P3, P2 ;  /* 0x000000ffff0e7210 */ /* 0x000fe20001fe4411 */
[----:B------:R-:W-:-:S04]  /*16e0*/  IMAD.WIDE.U32 R4, R8, R9, R4 ;  /* 0x0000000908047225 */ /* 0x000fc800078e0004 */
[C---:B------:R-:W-:Y:S02]  /*16f0*/  IMAD R17, R14.reuse, R9, RZ ;  /* 0x000000090e117224 */ /* 0x040fe400078e02ff */
[----:B------:R-:W-:-:S04]  /*1700*/  IMAD.HI.U32 R4, P0, R14, R15, R4 ;  /* 0x0000000f0e047227 */ /* 0x000fc80007800004 */
[----:B------:R-:W-:Y:S01]  /*1710*/  IMAD.HI.U32 R8, R14, R9, RZ ;  /* 0x000000090e087227 */ /* 0x000fe200078e00ff */
[----:B------:R-:W-:-:S03]  /*1720*/  IADD3 R17, P2, PT, R17, R4, RZ ;  /* 0x0000000411117210 */ /* 0x000fc60007f5e0ff */
[----:B------:R-:W-:Y:S02]  /*1730*/  IMAD.X R8, RZ, RZ, R8, P0 ;  /* 0x000000ffff087224 */ /* 0x000fe400000e0608 */
[----:B------:R-:W-:-:S03]  /*1740*/  IMAD.WIDE.U32 R4, R17, UR4, RZ ;  /* 0x0000000411047c25 */ /* 0x000fc6000f8e00ff */
[----:B------:R-:W-:Y:S01]  /*1750*/  IADD3.X R8, PT, PT, RZ, R8, RZ, P2, !PT ;  /* 0x00000008ff087210 */ /* 0x000fe200017fe4ff */
[----:B------:R-:W-:Y:S01]  /*1760*/  IMAD R17, R17, UR5, R5 ;  /* 0x0000000511117c24 */ /* 0x000fe2000f8e0205 */
[----:B------:R-:W-:-:S03]  /*1770*/  IADD3 R14, P2, PT, -R4, R15, RZ ;  /* 0x0000000f040e7210 */ /* 0x000fc60007f5e1ff */
[----:B------:R-:W-:Y:S01]  /*1780*/  IMAD R8, R8, UR4, R17 ;  /* 0x0000000408087c24 */ /* 0x000fe2000f8e0211 */
[----:B------:R-:W-:-:S03]  /*1790*/  ISETP.GE.U32.AND P0, PT, R14, UR4, PT ;  /* 0x000000040e007c0c */ /* 0x000fc6000bf06070 */
[----:B------:R-:W-:Y:S01]  /*17a0*/  IMAD.X R9, R9, 0x1, ~R8, P2 ;  /* 0x0000000109097824 */ /* 0x000fe200010e0e08 */
[----:B------:R-:W-:-:S04]  /*17b0*/  IADD3 R5, P2, PT, R14, -UR4, RZ ;  /* 0x800000040e057c10 */ /* 0x000fc8000ff5e0ff */
[C---:B------:R-:W-:Y:S02]  /*17c0*/  ISETP.GE.U32.AND.EX P0, PT, R9.reuse, UR5, PT, P0 ;  /* 0x0000000509007c0c */ /* 0x040fe4000bf06100 */
[----:B------:R-:W-:Y:S02]  /*17d0*/  IADD3.X R4, PT, PT, R9, ~UR5, RZ, P2, !PT ;  /* 0x8000000509047c10 */ /* 0x000fe400097fe4ff */
[----:B------:R-:W-:Y:S02]  /*17e0*/  SEL R5, R5, R14, P0 ;  /* 0x0000000e05057207 */ /* 0x000fe40000000000 */
[----:B------:R-:W-:Y:S02]  /*17f0*/  SEL R4, R4, R9, P0 ;  /* 0x0000000904047207 */ /* 0x000fe40000000000 */
[C---:B------:R-:W-:Y:S02]  /*1800*/  ISETP.GE.U32.AND P0, PT, R5.reuse, UR4, PT ;  /* 0x0000000405007c0c */ /* 0x040fe4000bf06070 */
[----:B------:R-:W-:-:S02]  /*1810*/  IADD3 R8, P2, PT, R5, -UR4, RZ ;  /* 0x8000000405087c10 */ /* 0x000fc4000ff5e0ff */
[C---:B------:R-:W-:Y:S02]  /*1820*/  ISETP.GE.U32.AND.EX P0, PT, R4.reuse, UR5, PT, P0 ;  /* 0x0000000504007c0c */ /* 0x040fe4000bf06100 */
[----:B------:R-:W-:Y:S02]  /*1830*/  IADD3.X R9, PT, PT, R4, ~UR5, RZ, P2, !PT ;  /* 0x8000000504097c10 */ /* 0x000fe400097fe4ff */
[----:B------:R-:W-:Y:S02]  /*1840*/  SEL R8, R8, R5, P0 ;  /* 0x0000000508087207 */ /* 0x000fe40000000000 */
[----:B------:R-:W-:Y:S02]  /*1850*/  SEL R9, R9, R4, P0 ;  /* 0x0000000409097207 */ /* 0x000fe40000000000 */
[----:B------:R-:W-:Y:S02]  /*1860*/  IADD3 R5, P2, PT, RZ, -R8, RZ ;  /* 0x80000008ff057210 */ /* 0x000fe40007f5e0ff */
[----:B------:R-:W-:-:S02]  /*1870*/  ISETP.NE.U32.AND P0, PT, RZ, UR8, PT ;  /* 0x00000008ff007c0c */ /* 0x000fc4000bf05070 */
[----:B------:R-:W-:Y:S01]  /*1880*/  SEL R8, R5, R8, !P1 ;  /* 0x0000000805087207 */ /* 0x000fe20004800000 */
[----:B------:R-:W-:Y:S01]  /*1890*/  IMAD.X R4, RZ, RZ, ~R9, P2 ;  /* 0x000000ffff047224 */ /* 0x000fe200010e0e09 */
[----:B------:R-:W-:Y:S01]  /*18a0*/  ISETP.NE.AND.EX P0, PT, RZ, UR9, PT, P0 ;  /* 0x00000009ff007c0c */ /* 0x000fe2000bf05300 */
[----:B------:R-:W-:-:S03]  /*18b0*/  IMAD.MOV.U32 R5, RZ, RZ, 0x0 ;  /* 0x00000000ff057424 */ /* 0x000fc600078e00ff */
[----:B------:R-:W-:Y:S02]  /*18c0*/  SEL R9, R4, R9, !P1 ;  /* 0x0000000904097207 */ /* 0x000fe40004800000 */
[----:B------:R-:W-:Y:S02]  /*18d0*/  MOV R4, R0 ;  /* 0x0000000000047202 */ /* 0x000fe40000000f00 */
[----:B------:R-:W-:Y:S02]  /*18e0*/  SEL R8, R8, 0xffffffff, P0 ;  /* 0xffffffff08087807 */ /* 0x000fe40000000000 */
[----:B------:R-:W-:Y:S01]  /*18f0*/  SEL R9, R9, 0xffffffff, P0 ;  /* 0xffffffff09097807 */ /* 0x000fe20000000000 */
[----:B------:R-:W-:Y:S06]  /*1900*/  RET.REL.NODEC R4 `(_Z9isingStepPiS_l) ;  /* 0xffffffe404bc7950 */ /* 0x000fec0003c3ffff */
.L_x_14:
[----:B------:R-:W-:-:S00]  /*1910*/  BRA `(.L_x_14) ;  /* 0xfffffffc00fc7947 */ /* 0x000fc0000383ffff */
[----:B------:R-:W-:-:S00]  /*1920*/  NOP ;  /* 0x0000000000007918 */ /* 0x000fc00000000000 */
        /* <DEDUP_REMOVED lines=13> */
.L_x_16:


//--------------------- .nv.shared.reserved.0     --------------------------
	.section	.nv.shared.reserved.0,"aw",@nobits
	.weak		__nv_reservedSMEM_offset_0_alias
	.size		__nv_reservedSMEM_offset_0_alias, 0, 64
	.other		__nv_reservedSMEM_offset_0_alias,@"STO_CUDA_RESERVED_SHARED STV_DEFAULT"
__nv_reservedSMEM_offset_0_alias:
	.zero		0
	.zero		64


//--------------------- .nv.constant0._Z9isingStepPiS_l --------------------------
	.section	.nv.constant0._Z9isingStepPiS_l,"a",@progbits
	.sectionflags	@""
	.align	4
.nv.constant0._Z9isingStepPiS_l:
	.zero		920


//--------------------- SYMBOLS --------------------------

	.type		.nv.reservedSmem.offset0,@object
	.size		.nv.reservedSmem.offset0,0x4
